//
// Generated by NVIDIA NVVM Compiler
//
// Compiler Build ID: CL-36424714
// Cuda compilation tools, release 13.0, V13.0.88
// Based on NVVM 20.0.0
//

.version 9.0
.target sm_100
.address_size 64

	// .globl	_Z8mykernelPiS_S_i
// _ZZ8mykernelPiS_S_iE2as has been demoted
// _ZZ8mykernelPiS_S_iE2bs has been demoted

.visible .entry _Z8mykernelPiS_S_i(
	.param .u64 .ptr .align 1 _Z8mykernelPiS_S_i_param_0,
	.param .u64 .ptr .align 1 _Z8mykernelPiS_S_i_param_1,
	.param .u64 .ptr .align 1 _Z8mykernelPiS_S_i_param_2,
	.param .u32 _Z8mykernelPiS_S_i_param_3
)
{
	.reg .pred 	%p<4>;
	.reg .b32 	%r<24>;
	.reg .b32 	%f<6>;
	.reg .b64 	%rd<12>;
	// demoted variable
	.shared .align 4 .b8 _ZZ8mykernelPiS_S_iE2as[16];
	// demoted variable
	.shared .align 4 .b8 _ZZ8mykernelPiS_S_iE2bs[16];
	ld.param.u64 	%rd1, [_Z8mykernelPiS_S_i_param_0];
	ld.param.u64 	%rd2, [_Z8mykernelPiS_S_i_param_1];
	ld.param.u64 	%rd3, [_Z8mykernelPiS_S_i_param_2];
	ld.param.u32 	%r5, [_Z8mykernelPiS_S_i_param_3];
	mov.u32 	%r6, %ctaid.y;
	mov.u32 	%r7, %ntid.y;
	mov.u32 	%r8, %tid.y;
	mad.lo.s32 	%r1, %r6, %r7, %r8;
	mov.u32 	%r9, %ctaid.x;
	mov.u32 	%r10, %ntid.x;
	mov.u32 	%r11, %tid.x;
	mad.lo.s32 	%r2, %r9, %r10, %r11;
	max.s32 	%r12, %r1, %r2;
	setp.lt.s32 	%p1, %r12, %r5;
	setp.ge.s32 	%p2, %r12, %r5;
	shl.b32 	%r13, %r11, 3;
	mov.u32 	%r14, _ZZ8mykernelPiS_S_iE2as;
	add.s32 	%r15, %r14, %r13;
	shl.b32 	%r16, %r8, 2;
	add.s32 	%r3, %r15, %r16;
	mov.u32 	%r17, _ZZ8mykernelPiS_S_iE2bs;
	add.s32 	%r18, %r17, %r13;
	add.s32 	%r4, %r18, %r16;
	@%p2 bra 	$L__BB0_2;
	cvta.to.global.u64 	%rd4, %rd1;
	cvta.to.global.u64 	%rd5, %rd2;
	mad.lo.s32 	%r19, %r5, %r1, %r2;
	mul.wide.s32 	%rd6, %r19, 4;
	add.s64 	%rd7, %rd4, %rd6;
	ld.global.u32 	%r20, [%rd7];
	cvt.rn.f32.s32 	%f1, %r20;
	st.shared.f32 	[%r3], %f1;
	add.s64 	%rd8, %rd5, %rd6;
	ld.global.u32 	%r21, [%rd8];
	cvt.rn.f32.s32 	%f2, %r21;
	st.shared.f32 	[%r4], %f2;
$L__BB0_2:
	bar.sync 	0;
	not.pred 	%p3, %p1;
	@%p3 bra 	$L__BB0_4;
	ld.shared.f32 	%f3, [%r3];
	ld.shared.f32 	%f4, [%r4];
	add.f32 	%f5, %f3, %f4;
	cvt.rzi.s32.f32 	%r22, %f5;
	mad.lo.s32 	%r23, %r5, %r1, %r2;
	cvta.to.global.u64 	%rd9, %rd3;
	mul.wide.s32 	%rd10, %r23, 4;
	add.s64 	%rd11, %rd9, %rd10;
	st.global.u32 	[%rd11], %r22;
$L__BB0_4:
	bar.sync 	0;
	ret;

}


// ===== COMPILED SASS (sm_100) =====

	.target	sm_100

	.elftype	@"ET_EXEC"


//--------------------- .note.nv.tkinfo           --------------------------
	.section	.note.nv.tkinfo,"",@"SHT_NOTE"
	.sectionflags	@"SHF_NOTE_NV_TKINFO"
	.tkinfo
        /*0018*/ 	.word	0x00000002
        /*0030*/ 	.string	""
        /*0030*/ 	.string	"ptxas"
        /*0030*/ 	.string	"Cuda compilation tools, release 13.0, V13.0.88"
        /*0030*/ 	.string	"Build cuda_13.0.r13.0/compiler.36424714_0"
        /*0030*/ 	.string	"-arch sm_100 -m 64 "



//--------------------- .note.nv.cuinfo           --------------------------
	.section	.note.nv.cuinfo,"",@"SHT_NOTE"
	.sectionflags	@"SHF_NOTE_NV_CUINFO"
        /*0018*/ 	.short	0x0002
        /*001a*/ 	.short	0x0064
        /*001c*/ 	.short	0x0082
	.zero		2


//--------------------- .nv.info                  --------------------------
	.section	.nv.info,"",@"SHT_CUDA_INFO"
	.align	4


	//----- nvinfo : EIATTR_REGCOUNT
	.align		4
        /*0000*/ 	.byte	0x04, 0x2f
        /*0002*/ 	.short	(.L_1 - .L_0)
	.align		4
.L_0:
        /*0004*/ 	.word	index@(_Z8mykernelPiS_S_i)
        /*0008*/ 	.word	0x0000000e


	//----- nvinfo : EIATTR_FRAME_SIZE
	.align		4
.L_1:
        /*000c*/ 	.byte	0x04, 0x11
        /*000e*/ 	.short	(.L_3 - .L_2)
	.align		4
.L_2:
        /*0010*/ 	.word	index@(_Z8mykernelPiS_S_i)
        /*0014*/ 	.word	0x00000000


	//----- nvinfo : EIATTR_MIN_STACK_SIZE
	.align		4
.L_3:
        /*0018*/ 	.byte	0x04, 0x12
        /*001a*/ 	.short	(.L_5 - .L_4)
	.align		4
.L_4:
        /*001c*/ 	.word	index@(_Z8mykernelPiS_S_i)
        /*0020*/ 	.word	0x00000000
.L_5:


//--------------------- .nv.compat                --------------------------
	.section	.nv.compat,"",@"SHT_CUDA_COMPAT_INFO"
	.align	4
        /*0000*/ 	.byte	0x02, 0x09, 0x00, 0x00, 0x02, 0x02, 0x01, 0x00, 0x02, 0x05, 0x05, 0x00, 0x03, 0x07, 0x01, 0x01
        /*0010*/ 	.byte	0x02, 0x03, 0x00, 0x00, 0x02, 0x06, 0x01, 0x00, 0x04, 0x0b, 0x08, 0x00, 0x09, 0x00, 0x00, 0x00
        /*0020*/ 	.byte	0x00, 0x00, 0x00, 0x00


//--------------------- .nv.info._Z8mykernelPiS_S_i --------------------------
	.section	.nv.info._Z8mykernelPiS_S_i,"",@"SHT_CUDA_INFO"
	.sectionflags	@""
	.align	4


	//----- nvinfo : EIATTR_CUDA_API_VERSION
	.align		4
        /*0000*/ 	.byte	0x04, 0x37
        /*0002*/ 	.short	(.L_7 - .L_6)
.L_6:
        /*0004*/ 	.word	0x00000082


	//----- nvinfo : EIATTR_KPARAM_INFO
	.align		4
.L_7:
        /*0008*/ 	.byte	0x04, 0x17
        /*000a*/ 	.short	(.L_9 - .L_8)
.L_8:
        /*000c*/ 	.word	0x00000000
        /*0010*/ 	.short	0x0003
        /*0012*/ 	.short	0x0018
        /*0014*/ 	.byte	0x00, 0xf0, 0x11, 0x00


	//----- nvinfo : EIATTR_KPARAM_INFO
	.align		4
.L_9:
        /*0018*/ 	.byte	0x04, 0x17
        /*001a*/ 	.short	(.L_11 - .L_10)
.L_10:
        /*001c*/ 	.word	0x00000000
        /*0020*/ 	.short	0x0002
        /*0022*/ 	.short	0x0010
        /*0024*/ 	.byte	0x00, 0xf5, 0x21, 0x00


	//----- nvinfo : EIATTR_KPARAM_INFO
	.align		4
.L_11:
        /*0028*/ 	.byte	0x04, 0x17
        /*002a*/ 	.short	(.L_13 - .L_12)
.L_12:
        /*002c*/ 	.word	0x00000000
        /*0030*/ 	.short	0x0001
        /*0032*/ 	.short	0x0008
        /*0034*/ 	.byte	0x00, 0xf5, 0x21, 0x00


	//----- nvinfo : EIATTR_KPARAM_INFO
	.align		4
.L_13:
        /*0038*/ 	.byte	0x04, 0x17
        /*003a*/ 	.short	(.L_15 - .L_14)
.L_14:
        /*003c*/ 	.word	0x00000000
        /*0040*/ 	.short	0x0000
        /*0042*/ 	.short	0x0000
        /*0044*/ 	.byte	0x00, 0xf5, 0x21, 0x00


	//----- nvinfo : EIATTR_SPARSE_MMA_MASK
	.align		4
.L_15:
        /*0048*/ 	.byte	0x03, 0x50
        /*004a*/ 	.short	0x0000


	//----- nvinfo : EIATTR_MAXREG_COUNT
	.align		4
        /*004c*/ 	.byte	0x03, 0x1b
        /*004e*/ 	.short	0x00ff


	//----- nvinfo : EIATTR_NUM_BARRIERS
	.align		4
        /*0050*/ 	.byte	0x02, 0x4c
        /*0052*/ 	.byte	0x01
	.zero		1


	//----- nvinfo : EIATTR_MERCURY_ISA_VERSION
	.align		4
        /*0054*/ 	.byte	0x03, 0x5f
        /*0056*/ 	.short	0x0101


	//----- nvinfo : EIATTR_VRC_CTA_INIT_COUNT
	.align		4
        /*0058*/ 	.byte	0x02, 0x4a
	.zero		1
	.zero		1


	//----- nvinfo : EIATTR_EXIT_INSTR_OFFSETS
	.align		4
        /*005c*/ 	.byte	0x04, 0x1c
        /*005e*/ 	.short	(.L_17 - .L_16)


	//   ....[0]....
.L_16:
        /*0060*/ 	.word	0x000002c0


	//----- nvinfo : EIATTR_CBANK_PARAM_SIZE
	.align		4
.L_17:
        /*0064*/ 	.byte	0x03, 0x19
        /*0066*/ 	.short	0x001c


	//----- nvinfo : EIATTR_PARAM_CBANK
	.align		4
        /*0068*/ 	.byte	0x04, 0x0a
        /*006a*/ 	.short	(.L_19 - .L_18)
	.align		4
.L_18:
        /*006c*/ 	.word	index@(.nv.constant0._Z8mykernelPiS_S_i)
        /*0070*/ 	.short	0x0380
        /*0072*/ 	.short	0x001c


	//----- nvinfo : EIATTR_SW_WAR
	.align		4
.L_19:
        /*0074*/ 	.byte	0x04, 0x36
        /*0076*/ 	.short	(.L_21 - .L_20)
.L_20:
        /*0078*/ 	.word	0x00000008
.L_21:


//--------------------- .nv.callgraph             --------------------------
	.section	.nv.callgraph,"",@"SHT_CUDA_CALLGRAPH"
	.align	4
	.sectionentsize	8
	.align		4
        /*0000*/ 	.word	0x00000000
	.align		4
        /*0004*/ 	.word	0xffffffff
	.align		4
        /*0008*/ 	.word	0x00000000
	.align		4
        /*000c*/ 	.word	0xfffffffe
	.align		4
        /*0010*/ 	.word	0x00000000
	.align		4
        /*0014*/ 	.word	0xfffffffd
	.align		4
        /*0018*/ 	.word	0x00000000
	.align		4
        /*001c*/ 	.word	0xfffffffc


//--------------------- .text._Z8mykernelPiS_S_i  --------------------------
	.section	.text._Z8mykernelPiS_S_i,"ax",@progbits
	.align	128
        .global         _Z8mykernelPiS_S_i
        .type           _Z8mykernelPiS_S_i,@function
        .size           _Z8mykernelPiS_S_i,(.L_x_1 - _Z8mykernelPiS_S_i)
        .other          _Z8mykernelPiS_S_i,@"STO_CUDA_ENTRY STV_DEFAULT"
_Z8mykernelPiS_S_i:
.text._Z8mykernelPiS_S_i:
[----:B------:R-:W-:Y:S01]  /*0000*/  LDC R1, c[0x0][0x37c] ;  /* 0x0000df00ff017b82 */ /* 0x000fe20000000800 */
[----:B------:R-:W0:Y:S07]  /*0010*/  S2R R11, SR_TID.Y ;  /* 0x00000000000b7919 */ /* 0x000e2e0000002200 */
[----:B------:R-:W0:Y:S01]  /*0020*/  LDC R0, c[0x0][0x364] ;  /* 0x0000d900ff007b82 */ /* 0x000e220000000800 */
[----:B------:R-:W1:Y:S01]  /*0030*/  LDCU UR7, c[0x0][0x398] ;  /* 0x00007300ff0777ac */ /* 0x000e620008000800 */
[----:B------:R-:W2:Y:S01]  /*0040*/  S2R R8, SR_TID.X ;  /* 0x0000000000087919 */ /* 0x000ea20000002100 */
[----:B------:R-:W3:Y:S05]  /*0050*/  LDCU.64 UR8, c[0x0][0x358] ;  /* 0x00006b00ff0877ac */ /* 0x000eea0008000a00 */
[----:B------:R-:W0:Y:S08]  /*0060*/  S2UR UR4, SR_CTAID.Y ;  /* 0x00000000000479c3 */ /* 0x000e300000002600 */
[----:B------:R-:W2:Y:S08]  /*0070*/  S2UR UR5, SR_CTAID.X ;  /* 0x00000000000579c3 */ /* 0x000eb00000002500 */
[----:B------:R-:W2:Y:S01]  /*0080*/  LDC R7, c[0x0][0x360] ;  /* 0x0000d800ff077b82 */ /* 0x000ea20000000800 */
[----:B0-----:R-:W-:-:S07]  /*0090*/  IMAD R0, R0, UR4, R11 ;  /* 0x0000000400007c24 */ /* 0x001fce000f8e020b */
[----:B------:R-:W0:Y:S08]  /*00a0*/  LDC.64 R2, c[0x0][0x380] ;  /* 0x0000e000ff027b82 */ /* 0x000e300000000a00 */
[----:B------:R-:W4:Y:S01]  /*00b0*/  LDC.64 R4, c[0x0][0x388] ;  /* 0x0000e200ff047b82 */ /* 0x000f220000000a00 */
[----:B--2---:R-:W-:-:S05]  /*00c0*/  IMAD R7, R7, UR5, R8 ;  /* 0x0000000507077c24 */ /* 0x004fca000f8e0208 */
[----:B------:R-:W-:-:S04]  /*00d0*/  VIMNMX R6, PT, PT, R0, R7, !PT ;  /* 0x0000000700067248 */ /* 0x000fc80007fe0100 */
[----:B-1----:R-:W-:-:S13]  /*00e0*/  ISETP.GE.AND P0, PT, R6, UR7, PT ;  /* 0x0000000706007c0c */ /* 0x002fda000bf06270 */
[----:B------:R-:W-:-:S04]  /*00f0*/  @!P0 IMAD R9, R0, UR7, R7 ;  /* 0x0000000700098c24 */ /* 0x000fc8000f8e0207 */
[----:B0-----:R-:W-:-:S04]  /*0100*/  @!P0 IMAD.WIDE R2, R9, 0x4, R2 ;  /* 0x0000000409028825 */ /* 0x001fc800078e0202 */
[----:B----4-:R-:W-:Y:S02]  /*0110*/  @!P0 IMAD.WIDE R4, R9, 0x4, R4 ;  /* 0x0000000409048825 */ /* 0x010fe400078e0204 */
[----:B---3--:R-:W2:Y:S04]  /*0120*/  @!P0 LDG.E R2, desc[UR8][R2.64] ;  /* 0x0000000802028981 */ /* 0x008ea8000c1e1900 */
[----:B------:R2:W3:Y:S01]  /*0130*/  @!P0 LDG.E R4, desc[UR8][R4.64] ;  /* 0x0000000804048981 */ /* 0x0004e2000c1e1900 */
[----:B------:R-:W0:Y:S01]  /*0140*/  S2UR UR6, SR_CgaCtaId ;  /* 0x00000000000679c3 */ /* 0x000e220000008800 */
[----:B------:R-:W-:Y:S01]  /*0150*/  UMOV UR4, 0x400 ;  /* 0x0000040000047882 */ /* 0x000fe20000000000 */
[----:B------:R-:W-:Y:S01]  /*0160*/  ISETP.GE.AND P1, PT, R6, UR7, PT ;  /* 0x0000000706007c0c */ /* 0x000fe2000bf26270 */
[----:B------:R-:W-:-:S12]  /*0170*/  UIADD3 UR5, UPT, UPT, UR4, 0x10, URZ ;  /* 0x0000001004057890 */ /* 0x000fd8000fffe0ff */
[----:B------:R-:W-:Y:S01]  /*0180*/  @!P1 IMAD R7, R0, UR7, R7 ;  /* 0x0000000700079c24 */ /* 0x000fe2000f8e0207 */
[----:B0-----:R-:W-:Y:S02]  /*0190*/  ULEA UR4, UR6, UR4, 0x18 ;  /* 0x0000000406047291 */ /* 0x001fe4000f8ec0ff */
[----:B------:R-:W-:-:S04]  /*01a0*/  ULEA UR5, UR6, UR5, 0x18 ;  /* 0x0000000506057291 */ /* 0x000fc8000f8ec0ff */
[C---:B------:R-:W-:Y:S02]  /*01b0*/  LEA R6, R8.reuse, UR4, 0x3 ;  /* 0x0000000408067c11 */ /* 0x040fe4000f8e18ff */
[----:B------:R-:W-:Y:S02]  /*01c0*/  LEA R8, R8, UR5, 0x3 ;  /* 0x0000000508087c11 */ /* 0x000fe4000f8e18ff */
[C---:B------:R-:W-:Y:S02]  /*01d0*/  LEA R6, R11.reuse, R6, 0x2 ;  /* 0x000000060b067211 */ /* 0x040fe400078e10ff */
[----:B------:R-:W-:Y:S02]  /*01e0*/  LEA R8, R11, R8, 0x2 ;  /* 0x000000080b087211 */ /* 0x000fe400078e10ff */
[----:B--2---:R-:W-:Y:S02]  /*01f0*/  @!P0 I2FP.F32.S32 R5, R2 ;  /* 0x0000000200058245 */ /* 0x004fe40000201400 */
[----:B------:R-:W0:Y:S01]  /*0200*/  @!P1 LDC.64 R2, c[0x0][0x390] ;  /* 0x0000e400ff029b82 */ /* 0x000e220000000a00 */
[----:B---3--:R-:W-:-:S02]  /*0210*/  @!P0 I2FP.F32.S32 R9, R4 ;  /* 0x0000000400098245 */ /* 0x008fc40000201400 */
[----:B------:R-:W-:Y:S04]  /*0220*/  @!P0 STS [R6], R5 ;  /* 0x0000000506008388 */ /* 0x000fe80000000800 */
[----:B------:R-:W-:Y:S01]  /*0230*/  @!P0 STS [R8], R9 ;  /* 0x0000000908008388 */ /* 0x000fe20000000800 */
[----:B------:R-:W-:Y:S01]  /*0240*/  BAR.SYNC.DEFER_BLOCKING 0x0 ;  /* 0x0000000000007b1d */ /* 0x000fe20000010000 */
[----:B0-----:R-:W-:-:S05]  /*0250*/  @!P1 IMAD.WIDE R2, R7, 0x4, R2 ;  /* 0x0000000407029825 */ /* 0x001fca00078e0202 */
[----:B------:R-:W-:Y:S04]  /*0260*/  @!P1 LDS R4, [R6] ;  /* 0x0000000006049984 */ /* 0x000fe80000000800 */
[----:B------:R-:W0:Y:S02]  /*0270*/  @!P1 LDS R11, [R8] ;  /* 0x00000000080b9984 */ /* 0x000e240000000800 */
[----:B0-----:R-:W-:-:S04]  /*0280*/  @!P1 FADD R4, R4, R11 ;  /* 0x0000000b04049221 */ /* 0x001fc80000000000 */
[----:B------:R-:W0:Y:S02]  /*0290*/  @!P1 F2I.TRUNC.NTZ R11, R4 ;  /* 0x00000004000b9305 */ /* 0x000e24000020f100 */
[----:B0-----:R-:W-:Y:S01]  /*02a0*/  @!P1 STG.E desc[UR8][R2.64], R11 ;  /* 0x0000000b02009986 */ /* 0x001fe2000c101908 */
[----:B------:R-:W-:Y:S06]  /*02b0*/  BAR.SYNC.DEFER_BLOCKING 0x0 ;  /* 0x0000000000007b1d */ /* 0x000fec0000010000 */
[----:B------:R-:W-:Y:S05]  /*02c0*/  EXIT ;  /* 0x000000000000794d */ /* 0x000fea0003800000 */
.L_x_0:
[----:B------:R-:W-:-:S00]  /*02d0*/  BRA `(.L_x_0) ;  /* 0xfffffffc00fc7947 */ /* 0x000fc0000383ffff */
[----:B------:R-:W-:-:S00]  /*02e0*/  NOP ;  /* 0x0000000000007918 */ /* 0x000fc00000000000 */
        /* <DEDUP_REMOVED lines=9> */
.L_x_1:


//--------------------- .nv.shared._Z8mykernelPiS_S_i --------------------------
	.section	.nv.shared._Z8mykernelPiS_S_i,"aw",@nobits
	.sectionflags	@""
	.align	4
.nv.shared._Z8mykernelPiS_S_i:
	.zero		1056


//--------------------- .nv.shared.reserved.0     --------------------------
	.section	.nv.shared.reserved.0,"aw",@nobits
	.weak		__nv_reservedSMEM_offset_0_alias
	.size		__nv_reservedSMEM_offset_0_alias, 0, 64
	.other		__nv_reservedSMEM_offset_0_alias,@"STO_CUDA_RESERVED_SHARED STV_DEFAULT"
__nv_reservedSMEM_offset_0_alias:
	.zero		0
	.zero		64


//--------------------- .nv.constant0._Z8mykernelPiS_S_i --------------------------
	.section	.nv.constant0._Z8mykernelPiS_S_i,"a",@progbits
	.sectionflags	@""
	.align	4
.nv.constant0._Z8mykernelPiS_S_i:
	.zero		924


//--------------------- SYMBOLS --------------------------

	.type		.nv.reservedSmem.offset0,@object
	.size		.nv.reservedSmem.offset0,0x4
	.type		.nv.reservedSmem.cap,@object
	.size		.nv.reservedSmem.cap,0x4
